	.headerflags	@"EF_CUDA_TEXMODE_UNIFIED EF_CUDA_64BIT_ADDRESS EF_CUDA_ACCELERATORS EF_CUDA_SM90 EF_CUDA_VIRTUAL_SM(EF_CUDA_SM90)"
	.elftype	@"ET_EXEC"


//--------------------- .nv.info                  --------------------------
	.section	.nv.info,"",@"SHT_CUDA_INFO"
	.align	4


	//----- nvinfo : EIATTR_REGCOUNT
	.align		4
        /*0000*/ 	.byte	0x04, 0x2f
        /*0002*/ 	.short	(.L_3 - .L_2)
	.align		4
.L_2:
        /*0004*/ 	.word	index@(triton_per_fused_add_div_linalg_vector_norm_30)
        /*0008*/ 	.word	0x0000000e


	//----- nvinfo : EIATTR_MIN_STACK_SIZE
	.align		4
.L_3:
        /*000c*/ 	.byte	0x04, 0x12
        /*000e*/ 	.short	(.L_5 - .L_4)
	.align		4
.L_4:
        /*0010*/ 	.word	index@(triton_per_fused_add_div_linalg_vector_norm_30)
        /*0014*/ 	.word	0x00000000


	//----- nvinfo : EIATTR_FRAME_SIZE
	.align		4
.L_5:
        /*0018*/ 	.byte	0x04, 0x11
        /*001a*/ 	.short	(.L_7 - .L_6)
	.align		4
.L_6:
        /*001c*/ 	.word	index@(triton_per_fused_add_div_linalg_vector_norm_30)
        /*0020*/ 	.word	0x00000000


	//----- nvinfo : EIATTR_MIN_STACK_SIZE
	.align		4
.L_7:
        /*0024*/ 	.byte	0x04, 0x12
        /*0026*/ 	.short	(.L_9 - .L_8)
	.align		4
.L_8:
        /*0028*/ 	.word	index@(triton_per_fused_add_div_linalg_vector_norm_30)
        /*002c*/ 	.word	0x00000000
.L_9:


//--------------------- .nv.info.triton_per_fused_add_div_linalg_vector_norm_30 --------------------------
	.section	.nv.info.triton_per_fused_add_div_linalg_vector_norm_30,"",@"SHT_CUDA_INFO"
	.sectionflags	@""
	.align	4


	//----- nvinfo : EIATTR_CUDA_API_VERSION
	.align		4
        /*0000*/ 	.byte	0x04, 0x37
        /*0002*/ 	.short	(.L_11 - .L_10)
.L_10:
        /*0004*/ 	.word	0x0000007c


	//----- nvinfo : EIATTR_KPARAM_INFO
	.align		4
.L_11:
        /*0008*/ 	.byte	0x04, 0x17
        /*000a*/ 	.short	(.L_13 - .L_12)
.L_12:
        /*000c*/ 	.word	0x00000000
        /*0010*/ 	.short	0x0002
        /*0012*/ 	.short	0x0010
        /*0014*/ 	.byte	0x00, 0xf0, 0x11, 0x00


	//----- nvinfo : EIATTR_KPARAM_INFO
	.align		4
.L_13:
        /*0018*/ 	.byte	0x04, 0x17
        /*001a*/ 	.short	(.L_15 - .L_14)
.L_14:
        /*001c*/ 	.word	0x00000000
        /*0020*/ 	.short	0x0001
        /*0022*/ 	.short	0x0008
        /*0024*/ 	.byte	0x00, 0xf4, 0x21, 0x00


	//----- nvinfo : EIATTR_KPARAM_INFO
	.align		4
.L_15:
        /*0028*/ 	.byte	0x04, 0x17
        /*002a*/ 	.short	(.L_17 - .L_16)
.L_16:
        /*002c*/ 	.word	0x00000000
        /*0030*/ 	.short	0x0000
        /*0032*/ 	.short	0x0000
        /*0034*/ 	.byte	0x00, 0xf4, 0x21, 0x00


	//----- nvinfo : EIATTR_SPARSE_MMA_MASK
	.align		4
.L_17:
        /*0038*/ 	.byte	0x03, 0x50
        /*003a*/ 	.short	0x0000


	//----- nvinfo : EIATTR_MAXREG_COUNT
	.align		4
        /*003c*/ 	.byte	0x03, 0x1b
        /*003e*/ 	.short	0x00ff


	//----- nvinfo : EIATTR_COOP_GROUP_MASK_REGIDS
	.align		4
        /*0040*/ 	.byte	0x04, 0x29
        /*0042*/ 	.short	(.L_19 - .L_18)


	//   ....[0]....
.L_18:
        /*0044*/ 	.word	0xffffffff


	//   ....[1]....
        /*0048*/ 	.word	0xffffffff


	//   ....[2]....
        /*004c*/ 	.word	0xffffffff


	//   ....[3]....
        /*0050*/ 	.word	0xffffffff


	//   ....[4]....
        /*0054*/ 	.word	0xffffffff


	//   ....[5]....
        /*0058*/ 	.word	0xffffffff


	//----- nvinfo : EIATTR_COOP_GROUP_INSTR_OFFSETS
	.align		4
.L_19:
        /*005c*/ 	.byte	0x04, 0x28
        /*005e*/ 	.short	(.L_21 - .L_20)


	//   ....[0]....
.L_20:
        /*0060*/ 	.word	0x000000f0


	//   ....[1]....
        /*0064*/ 	.word	0x00000110


	//   ....[2]....
        /*0068*/ 	.word	0x00000140


	//   ....[3]....
        /*006c*/ 	.word	0x00000180


	//   ....[4]....
        /*0070*/ 	.word	0x000001b0


	//   ....[5]....
        /*0074*/ 	.word	0x00000240


	//----- nvinfo : EIATTR_EXIT_INSTR_OFFSETS
	.align		4
.L_21:
        /*0078*/ 	.byte	0x04, 0x1c
        /*007a*/ 	.short	(.L_23 - .L_22)


	//   ....[0]....
.L_22:
        /*007c*/ 	.word	0x00000330


	//----- nvinfo : EIATTR_REQNTID
	.align		4
.L_23:
        /*0080*/ 	.byte	0x04, 0x10
        /*0082*/ 	.short	(.L_25 - .L_24)
.L_24:
        /*0084*/ 	.word	0x00000040
        /*0088*/ 	.word	0x00000001
        /*008c*/ 	.word	0x00000001


	//----- nvinfo : EIATTR_CBANK_PARAM_SIZE
	.align		4
.L_25:
        /*0090*/ 	.byte	0x03, 0x19
        /*0092*/ 	.short	0x0014


	//----- nvinfo : EIATTR_PARAM_CBANK
	.align		4
        /*0094*/ 	.byte	0x04, 0x0a
        /*0096*/ 	.short	(.L_27 - .L_26)
	.align		4
.L_26:
        /*0098*/ 	.word	index@(.nv.constant0.triton_per_fused_add_div_linalg_vector_norm_30)
        /*009c*/ 	.short	0x0210
        /*009e*/ 	.short	0x0014


	//----- nvinfo : EIATTR_SW_WAR
	.align		4
.L_27:
        /*00a0*/ 	.byte	0x04, 0x36
        /*00a2*/ 	.short	(.L_29 - .L_28)
.L_28:
        /*00a4*/ 	.word	0x00000008
.L_29:


//--------------------- .nv.callgraph             --------------------------
	.section	.nv.callgraph,"",@"SHT_CUDA_CALLGRAPH"
	.align	4
	.sectionentsize	8
	.align		4
        /*0000*/ 	.word	0x00000000
	.align		4
        /*0004*/ 	.word	0xffffffff
	.align		4
        /*0008*/ 	.word	0x00000000
	.align		4
        /*000c*/ 	.word	0xfffffffe
	.align		4
        /*0010*/ 	.word	0x00000000
	.align		4
        /*0014*/ 	.word	0xfffffffd
	.align		4
        /*0018*/ 	.word	0x00000000
	.align		4
        /*001c*/ 	.word	0xfffffffc


//--------------------- .nv.constant4             --------------------------
	.section	.nv.constant4,"a",@progbits
	.align	8
	.align		8
.nv.constant4:
        /*0000*/ 	.dword	_$_str
	.align		8
        /*0008*/ 	.dword	_$_str_$_2


//--------------------- .text.triton_per_fused_add_div_linalg_vector_norm_30 --------------------------
	.section	.text.triton_per_fused_add_div_linalg_vector_norm_30,"ax",@progbits
	.sectionflags	@"SHF_BARRIERS=1"
	.align	128
        .global         triton_per_fused_add_div_linalg_vector_norm_30
        .type           triton_per_fused_add_div_linalg_vector_norm_30,@function
        .size           triton_per_fused_add_div_linalg_vector_norm_30,(.L_x_1 - triton_per_fused_add_div_linalg_vector_norm_30)
        .other          triton_per_fused_add_div_linalg_vector_norm_30,@"STO_CUDA_ENTRY STV_DEFAULT"
triton_per_fused_add_div_linalg_vector_norm_30:
.text.triton_per_fused_add_div_linalg_vector_norm_30:
[----:B------:R-:W-:Y:S01]  /*0000*/  LDC R1, c[0x0][0x28] ;  /* 0x00000a00ff017b82 */ /* 0x000fe20000000800 */
[----:B------:R-:W1:Y:S07]  /*0010*/  S2R R11, SR_TID.X ;  /* 0x00000000000b7919 */ /* 0x000e6e0000002100 */
[----:B------:R-:W2:Y:S01]  /*0020*/  LDC.64 R2, c[0x0][0x210] ;  /* 0x00008400ff027b82 */ /* 0x000ea20000000a00 */
[----:B------:R-:W-:Y:S01]  /*0030*/  ULDC.64 UR6, c[0x0][0x208] ;  /* 0x0000820000067ab9 */ /* 0x000fe20000000a00 */
[----:B-1----:R-:W-:-:S04]  /*0040*/  SHF.L.U32 R0, R11, 0x1, RZ ;  /* 0x000000010b007819 */ /* 0x002fc800000006ff */
[----:B------:R-:W-:-:S05]  /*0050*/  LOP3.LUT R0, R0, 0x7e, RZ, 0xc0, !PT ;  /* 0x0000007e00007812 */ /* 0x000fca00078ec0ff */
[----:B--2---:R-:W-:-:S06]  /*0060*/  IMAD.WIDE.U32 R2, R0, 0x4, R2 ;  /* 0x0000000400027825 */ /* 0x004fcc00078e0002 */
[----:B------:R-:W2:Y:S01]  /*0070*/  LDG.E.64 R2, desc[UR6][R2.64] ;  /* 0x0000000602027981 */ /* 0x000ea2000c1e1b00 */
[----:B------:R-:W1:Y:S01]  /*0080*/  S2UR UR5, SR_CgaCtaId ;  /* 0x00000000000579c3 */ /* 0x000e620000008800 */
[C---:B------:R-:W-:Y:S01]  /*0090*/  LOP3.LUT P0, RZ, R11.reuse, 0x1f, RZ, 0xc0, !PT ;  /* 0x0000001f0bff7812 */ /* 0x040fe2000780c0ff */
[----:B------:R-:W-:Y:S01]  /*00a0*/  UMOV UR4, 0x400 ;  /* 0x0000040000047882 */ /* 0x000fe20000000000 */
[----:B------:R-:W-:Y:S01]  /*00b0*/  ISETP.GE.AND P1, PT, R11, 0x2, PT ;  /* 0x000000020b00780c */ /* 0x000fe20003f26270 */
[----:B-1----:R-:W-:Y:S01]  /*00c0*/  UPRMT UR4, UR5, 0x654, UR4 ;  /* 0x0000065405047896 */ /* 0x002fe20008000004 */
[----:B--2---:R-:W-:-:S04]  /*00d0*/  FMUL R5, R3, R3 ;  /* 0x0000000303057220 */ /* 0x004fc80000400000 */
[----:B------:R-:W-:-:S05]  /*00e0*/  FFMA R5, R2, R2, R5 ;  /* 0x0000000202057223 */ /* 0x000fca0000000005 */
[----:B------:R-:W1:Y:S02]  /*00f0*/  SHFL.BFLY PT, R4, R5, 0x10, 0x1f ;  /* 0x0e001f0005047f89 */ /* 0x000e6400000e0000 */
[----:B-1----:R-:W-:-:S05]  /*0100*/  FADD R4, R5, R4 ;  /* 0x0000000405047221 */ /* 0x002fca0000000000 */
[----:B------:R-:W1:Y:S02]  /*0110*/  SHFL.BFLY PT, R7, R4, 0x8, 0x1f ;  /* 0x0d001f0004077f89 */ /* 0x000e6400000e0000 */
[----:B-1----:R-:W-:Y:S01]  /*0120*/  FADD R7, R4, R7 ;  /* 0x0000000704077221 */ /* 0x002fe20000000000 */
[----:B------:R-:W-:-:S04]  /*0130*/  SHF.R.U32.HI R4, RZ, 0x3, R11 ;  /* 0x00000003ff047819 */ /* 0x000fc8000001160b */
[----:B------:R-:W1:Y:S01]  /*0140*/  SHFL.BFLY PT, R6, R7, 0x4, 0x1f ;  /* 0x0c801f0007067f89 */ /* 0x000e6200000e0000 */
[----:B------:R-:W-:Y:S02]  /*0150*/  LOP3.LUT R5, R4, 0x4, RZ, 0xc0, !PT ;  /* 0x0000000404057812 */ /* 0x000fe400078ec0ff */
[----:B------:R-:W-:Y:S01]  /*0160*/  LOP3.LUT R4, R11, 0x1, RZ, 0xc0, !PT ;  /* 0x000000010b047812 */ /* 0x000fe200078ec0ff */
[----:B-1----:R-:W-:-:S05]  /*0170*/  FADD R6, R7, R6 ;  /* 0x0000000607067221 */ /* 0x002fca0000000000 */
[----:B------:R-:W1:Y:S02]  /*0180*/  SHFL.BFLY PT, R9, R6, 0x2, 0x1f ;  /* 0x0c401f0006097f89 */ /* 0x000e6400000e0000 */
[----:B-1----:R-:W-:Y:S01]  /*0190*/  FADD R9, R6, R9 ;  /* 0x0000000906097221 */ /* 0x002fe20000000000 */
[----:B------:R-:W-:-:S04]  /*01a0*/  LEA R6, R11, UR4, 0x2 ;  /* 0x000000040b067c11 */ /* 0x000fc8000f8e10ff */
[----:B------:R-:W1:Y:S02]  /*01b0*/  SHFL.BFLY PT, R8, R9, 0x1, 0x1f ;  /* 0x0c201f0009087f89 */ /* 0x000e6400000e0000 */
[----:B-1----:R-:W-:-:S05]  /*01c0*/  FADD R8, R9, R8 ;  /* 0x0000000809087221 */ /* 0x002fca0000000000 */
[----:B------:R1:W-:Y:S01]  /*01d0*/  @!P0 STS [R5+UR4], R8 ;  /* 0x0000000805008988 */ /* 0x0003e20008000804 */
[----:B------:R-:W-:Y:S01]  /*01e0*/  BAR.SYNC.DEFER_BLOCKING 0x0 ;  /* 0x0000000000007b1d */ /* 0x000fe20000010000 */
[----:B------:R-:W-:-:S04]  /*01f0*/  ISETP.NE.U32.AND P0, PT, R4, 0x1, PT ;  /* 0x000000010400780c */ /* 0x000fc80003f05070 */
[----:B------:R-:W-:-:S03]  /*0200*/  ISETP.LT.AND P0, PT, R11, 0x2, P0 ;  /* 0x000000020b00780c */ /* 0x000fc60000701270 */
[----:B-1----:R-:W1:Y:S01]  /*0210*/  LDC.64 R4, c[0x0][0x218] ;  /* 0x00008600ff047b82 */ /* 0x002e620000000a00 */
[----:B------:R-:W2:Y:S01]  /*0220*/  @!P1 LDS R10, [R6] ;  /* 0x00000000060a9984 */ /* 0x000ea20000000800 */
[----:B-1----:R-:W-:-:S03]  /*0230*/  IMAD.WIDE.U32 R4, R0, 0x4, R4 ;  /* 0x0000000400047825 */ /* 0x002fc600078e0004 */
[----:B--2---:R-:W1:Y:S02]  /*0240*/  SHFL.BFLY PT, R7, R10, 0x1, 0x1f ;  /* 0x0c201f000a077f89 */ /* 0x004e6400000e0000 */
[----:B-1----:R-:W-:-:S05]  /*0250*/  FADD R7, R10, R7 ;  /* 0x000000070a077221 */ /* 0x002fca0000000000 */
[----:B------:R-:W-:Y:S01]  /*0260*/  @P0 STS [R6], R7 ;  /* 0x0000000706000388 */ /* 0x000fe20000000800 */
[----:B------:R-:W-:Y:S06]  /*0270*/  BAR.SYNC.DEFER_BLOCKING 0x0 ;  /* 0x0000000000007b1d */ /* 0x000fec0000010000 */
[----:B------:R-:W1:Y:S02]  /*0280*/  LDS R9, [UR4] ;  /* 0x00000004ff097984 */ /* 0x000e640008000800 */
[----:B-1----:R-:W1:Y:S02]  /*0290*/  MUFU.SQRT R9, R9 ;  /* 0x0000000900097308 */ /* 0x002e640000002000 */
[----:B-1----:R-:W-:-:S05]  /*02a0*/  FADD R8, R9, 9.9999999600419720025e-13 ;  /* 0x2b8cbccc09087421 */ /* 0x002fca0000000000 */
[----:B------:R-:W-:-:S13]  /*02b0*/  FSETP.GT.AND P0, PT, R8, 8.50705917302346158658e+37, PT ;  /* 0x7e8000000800780b */ /* 0x000fda0003f04000 */
[----:B------:R-:W-:Y:S01]  /*02c0*/  @P0 FMUL R8, R8, 0.25 ;  /* 0x3e80000008080820 */ /* 0x000fe20000400000 */
[----:B------:R-:W-:Y:S01]  /*02d0*/  @P0 FMUL R2, R2, 0.25 ;  /* 0x3e80000002020820 */ /* 0x000fe20000400000 */
[----:B------:R-:W-:-:S04]  /*02e0*/  @P0 FMUL R3, R3, 0.25 ;  /* 0x3e80000003030820 */ /* 0x000fc80000400000 */
[----:B------:R-:W1:Y:S02]  /*02f0*/  MUFU.RCP R8, R8 ;  /* 0x0000000800087308 */ /* 0x000e640000001000 */
[C---:B-1----:R-:W-:Y:S01]  /*0300*/  FMUL R2, R8.reuse, R2 ;  /* 0x0000000208027220 */ /* 0x042fe20000400000 */
[----:B------:R-:W-:-:S05]  /*0310*/  FMUL R3, R8, R3 ;  /* 0x0000000308037220 */ /* 0x000fca0000400000 */
[----:B------:R-:W-:Y:S01]  /*0320*/  STG.E.64 desc[UR6][R4.64], R2 ;  /* 0x0000000204007986 */ /* 0x000fe2000c101b06 */
[----:B------:R-:W-:Y:S05]  /*0330*/  EXIT ;  /* 0x000000000000794d */ /* 0x000fea0003800000 */
.L_x_0:
[----:B------:R-:W-:-:S00]  /*0340*/  BRA `(.L_x_0) ;  /* 0xfffffffc00fc7947 */ /* 0x000fc0000383ffff */
[----:B------:R-:W-:-:S00]  /*0350*/  NOP ;  /* 0x0000000000007918 */ /* 0x000fc00000000000 */
        /* <DEDUP_REMOVED lines=10> */
.L_x_1:


//--------------------- .nv.global.init           --------------------------
	.section	.nv.global.init,"aw",@progbits
.nv.global.init:
	.type		_$_str,@object
	.size		_$_str,(_$_str_$_2 - _$_str)
_$_str:
        /*0000*/ 	.byte	0x5f, 0x5f, 0x43, 0x55, 0x44, 0x41, 0x5f, 0x46, 0x54, 0x5a, 0x00
	.type		_$_str_$_2,@object
	.size		_$_str_$_2,(.L_1 - _$_str_$_2)
_$_str_$_2:
        /*000b*/ 	.byte	0x5f, 0x5f, 0x43, 0x55, 0x44, 0x41, 0x5f, 0x50, 0x52, 0x45, 0x43, 0x5f, 0x53, 0x51, 0x52, 0x54
        /*001b*/ 	.byte	0x00
.L_1:


//--------------------- .nv.shared.triton_per_fused_add_div_linalg_vector_norm_30 --------------------------
	.section	.nv.shared.triton_per_fused_add_div_linalg_vector_norm_30,"aw",@nobits
	.sectionflags	@""
	.align	16
	.zero		1024


//--------------------- .nv.constant0.triton_per_fused_add_div_linalg_vector_norm_30 --------------------------
	.section	.nv.constant0.triton_per_fused_add_div_linalg_vector_norm_30,"a",@progbits
	.sectionflags	@""
	.align	4
.nv.constant0.triton_per_fused_add_div_linalg_vector_norm_30:
	.zero		548
